//
// Generated by NVIDIA NVVM Compiler
//
// Compiler Build ID: CL-36424714
// Cuda compilation tools, release 13.0, V13.0.88
// Based on NVVM 20.0.0
//

.version 9.0
.target sm_100
.address_size 64

	// .globl	_Z24SparseMatVecMulEllKernelPjPfS_jS0_S0_

.visible .entry _Z24SparseMatVecMulEllKernelPjPfS_jS0_S0_(
	.param .u64 .ptr .align 1 _Z24SparseMatVecMulEllKernelPjPfS_jS0_S0__param_0,
	.param .u64 .ptr .align 1 _Z24SparseMatVecMulEllKernelPjPfS_jS0_S0__param_1,
	.param .u64 .ptr .align 1 _Z24SparseMatVecMulEllKernelPjPfS_jS0_S0__param_2,
	.param .u32 _Z24SparseMatVecMulEllKernelPjPfS_jS0_S0__param_3,
	.param .u64 .ptr .align 1 _Z24SparseMatVecMulEllKernelPjPfS_jS0_S0__param_4,
	.param .u64 .ptr .align 1 _Z24SparseMatVecMulEllKernelPjPfS_jS0_S0__param_5
)
{
	.reg .pred 	%p<11>;
	.reg .b32 	%r<59>;
	.reg .b32 	%f<68>;
	.reg .b64 	%rd<90>;

	ld.param.u64 	%rd6, [_Z24SparseMatVecMulEllKernelPjPfS_jS0_S0__param_0];
	ld.param.u64 	%rd7, [_Z24SparseMatVecMulEllKernelPjPfS_jS0_S0__param_1];
	ld.param.u64 	%rd4, [_Z24SparseMatVecMulEllKernelPjPfS_jS0_S0__param_2];
	ld.param.u64 	%rd8, [_Z24SparseMatVecMulEllKernelPjPfS_jS0_S0__param_4];
	ld.param.u64 	%rd5, [_Z24SparseMatVecMulEllKernelPjPfS_jS0_S0__param_5];
	cvta.to.global.u64 	%rd1, %rd8;
	cvta.to.global.u64 	%rd2, %rd7;
	cvta.to.global.u64 	%rd3, %rd6;
	mov.u32 	%r17, %ctaid.x;
	mov.u32 	%r18, %ntid.x;
	mov.u32 	%r19, %tid.x;
	mad.lo.s32 	%r1, %r17, %r18, %r19;
	setp.gt.u32 	%p1, %r1, 3;
	@%p1 bra 	$L__BB0_14;
	cvta.to.global.u64 	%rd9, %rd4;
	mul.wide.u32 	%rd10, %r1, 4;
	add.s64 	%rd11, %rd9, %rd10;
	ld.global.u32 	%r2, [%rd11];
	setp.eq.s32 	%p2, %r2, 0;
	mov.f32 	%f67, 0f00000000;
	@%p2 bra 	$L__BB0_13;
	and.b32  	%r3, %r2, 7;
	setp.lt.u32 	%p3, %r2, 8;
	mov.f32 	%f67, 0f00000000;
	mov.b32 	%r57, 0;
	@%p3 bra 	$L__BB0_5;
	and.b32  	%r57, %r2, -8;
	neg.s32 	%r55, %r57;
	add.s32 	%r54, %r1, 16;
	mov.f32 	%f67, 0f00000000;
$L__BB0_4:
	.pragma "nounroll";
	add.s32 	%r21, %r54, -16;
	mul.wide.u32 	%rd12, %r21, 4;
	add.s64 	%rd13, %rd3, %rd12;
	ld.global.u32 	%r22, [%rd13];
	add.s64 	%rd14, %rd2, %rd12;
	ld.global.f32 	%f17, [%rd14];
	mul.wide.u32 	%rd15, %r22, 4;
	add.s64 	%rd16, %rd1, %rd15;
	ld.global.f32 	%f18, [%rd16];
	fma.rn.f32 	%f19, %f17, %f18, %f67;
	add.s32 	%r23, %r54, -12;
	mul.wide.u32 	%rd17, %r23, 4;
	add.s64 	%rd18, %rd3, %rd17;
	ld.global.u32 	%r24, [%rd18];
	add.s64 	%rd19, %rd2, %rd17;
	ld.global.f32 	%f20, [%rd19];
	mul.wide.u32 	%rd20, %r24, 4;
	add.s64 	%rd21, %rd1, %rd20;
	ld.global.f32 	%f21, [%rd21];
	fma.rn.f32 	%f22, %f20, %f21, %f19;
	add.s32 	%r25, %r54, -8;
	mul.wide.u32 	%rd22, %r25, 4;
	add.s64 	%rd23, %rd3, %rd22;
	ld.global.u32 	%r26, [%rd23];
	add.s64 	%rd24, %rd2, %rd22;
	ld.global.f32 	%f23, [%rd24];
	mul.wide.u32 	%rd25, %r26, 4;
	add.s64 	%rd26, %rd1, %rd25;
	ld.global.f32 	%f24, [%rd26];
	fma.rn.f32 	%f25, %f23, %f24, %f22;
	add.s32 	%r27, %r54, -4;
	mul.wide.u32 	%rd27, %r27, 4;
	add.s64 	%rd28, %rd3, %rd27;
	ld.global.u32 	%r28, [%rd28];
	add.s64 	%rd29, %rd2, %rd27;
	ld.global.f32 	%f26, [%rd29];
	mul.wide.u32 	%rd30, %r28, 4;
	add.s64 	%rd31, %rd1, %rd30;
	ld.global.f32 	%f27, [%rd31];
	fma.rn.f32 	%f28, %f26, %f27, %f25;
	add.s32 	%r29, %r54, 12;
	mul.wide.u32 	%rd32, %r54, 4;
	add.s64 	%rd33, %rd3, %rd32;
	ld.global.u32 	%r30, [%rd33];
	add.s64 	%rd34, %rd2, %rd32;
	ld.global.f32 	%f29, [%rd34];
	mul.wide.u32 	%rd35, %r30, 4;
	add.s64 	%rd36, %rd1, %rd35;
	ld.global.f32 	%f30, [%rd36];
	fma.rn.f32 	%f31, %f29, %f30, %f28;
	add.s32 	%r31, %r54, 4;
	mul.wide.u32 	%rd37, %r31, 4;
	add.s64 	%rd38, %rd3, %rd37;
	ld.global.u32 	%r32, [%rd38];
	add.s64 	%rd39, %rd2, %rd37;
	ld.global.f32 	%f32, [%rd39];
	mul.wide.u32 	%rd40, %r32, 4;
	add.s64 	%rd41, %rd1, %rd40;
	ld.global.f32 	%f33, [%rd41];
	fma.rn.f32 	%f34, %f32, %f33, %f31;
	add.s32 	%r33, %r54, 8;
	mul.wide.u32 	%rd42, %r33, 4;
	add.s64 	%rd43, %rd3, %rd42;
	ld.global.u32 	%r34, [%rd43];
	add.s64 	%rd44, %rd2, %rd42;
	ld.global.f32 	%f35, [%rd44];
	mul.wide.u32 	%rd45, %r34, 4;
	add.s64 	%rd46, %rd1, %rd45;
	ld.global.f32 	%f36, [%rd46];
	fma.rn.f32 	%f37, %f35, %f36, %f34;
	mul.wide.u32 	%rd47, %r29, 4;
	add.s64 	%rd48, %rd3, %rd47;
	ld.global.u32 	%r35, [%rd48];
	add.s64 	%rd49, %rd2, %rd47;
	ld.global.f32 	%f38, [%rd49];
	mul.wide.u32 	%rd50, %r35, 4;
	add.s64 	%rd51, %rd1, %rd50;
	ld.global.f32 	%f39, [%rd51];
	fma.rn.f32 	%f67, %f38, %f39, %f37;
	add.s32 	%r55, %r55, 8;
	add.s32 	%r54, %r54, 32;
	setp.ne.s32 	%p4, %r55, 0;
	@%p4 bra 	$L__BB0_4;
$L__BB0_5:
	setp.eq.s32 	%p5, %r3, 0;
	@%p5 bra 	$L__BB0_13;
	and.b32  	%r12, %r2, 3;
	setp.lt.u32 	%p6, %r3, 4;
	@%p6 bra 	$L__BB0_8;
	shl.b32 	%r36, %r57, 2;
	add.s32 	%r37, %r36, %r1;
	mul.wide.u32 	%rd52, %r37, 4;
	add.s64 	%rd53, %rd3, %rd52;
	ld.global.u32 	%r38, [%rd53];
	add.s64 	%rd54, %rd2, %rd52;
	ld.global.f32 	%f41, [%rd54];
	mul.wide.u32 	%rd55, %r38, 4;
	add.s64 	%rd56, %rd1, %rd55;
	ld.global.f32 	%f42, [%rd56];
	fma.rn.f32 	%f43, %f41, %f42, %f67;
	add.s32 	%r39, %r37, 4;
	mul.wide.u32 	%rd57, %r39, 4;
	add.s64 	%rd58, %rd3, %rd57;
	ld.global.u32 	%r40, [%rd58];
	add.s64 	%rd59, %rd2, %rd57;
	ld.global.f32 	%f44, [%rd59];
	mul.wide.u32 	%rd60, %r40, 4;
	add.s64 	%rd61, %rd1, %rd60;
	ld.global.f32 	%f45, [%rd61];
	fma.rn.f32 	%f46, %f44, %f45, %f43;
	add.s32 	%r41, %r37, 8;
	mul.wide.u32 	%rd62, %r41, 4;
	add.s64 	%rd63, %rd3, %rd62;
	ld.global.u32 	%r42, [%rd63];
	add.s64 	%rd64, %rd2, %rd62;
	ld.global.f32 	%f47, [%rd64];
	mul.wide.u32 	%rd65, %r42, 4;
	add.s64 	%rd66, %rd1, %rd65;
	ld.global.f32 	%f48, [%rd66];
	fma.rn.f32 	%f49, %f47, %f48, %f46;
	add.s32 	%r43, %r37, 12;
	mul.wide.u32 	%rd67, %r43, 4;
	add.s64 	%rd68, %rd3, %rd67;
	ld.global.u32 	%r44, [%rd68];
	add.s64 	%rd69, %rd2, %rd67;
	ld.global.f32 	%f50, [%rd69];
	mul.wide.u32 	%rd70, %r44, 4;
	add.s64 	%rd71, %rd1, %rd70;
	ld.global.f32 	%f51, [%rd71];
	fma.rn.f32 	%f67, %f50, %f51, %f49;
	add.s32 	%r57, %r57, 4;
$L__BB0_8:
	setp.eq.s32 	%p7, %r12, 0;
	@%p7 bra 	$L__BB0_13;
	setp.eq.s32 	%p8, %r12, 1;
	@%p8 bra 	$L__BB0_11;
	shl.b32 	%r45, %r57, 2;
	add.s32 	%r46, %r45, %r1;
	mul.wide.u32 	%rd72, %r46, 4;
	add.s64 	%rd73, %rd3, %rd72;
	ld.global.u32 	%r47, [%rd73];
	add.s64 	%rd74, %rd2, %rd72;
	ld.global.f32 	%f53, [%rd74];
	mul.wide.u32 	%rd75, %r47, 4;
	add.s64 	%rd76, %rd1, %rd75;
	ld.global.f32 	%f54, [%rd76];
	fma.rn.f32 	%f55, %f53, %f54, %f67;
	add.s32 	%r48, %r46, 4;
	mul.wide.u32 	%rd77, %r48, 4;
	add.s64 	%rd78, %rd3, %rd77;
	ld.global.u32 	%r49, [%rd78];
	add.s64 	%rd79, %rd2, %rd77;
	ld.global.f32 	%f56, [%rd79];
	mul.wide.u32 	%rd80, %r49, 4;
	add.s64 	%rd81, %rd1, %rd80;
	ld.global.f32 	%f57, [%rd81];
	fma.rn.f32 	%f67, %f56, %f57, %f55;
	add.s32 	%r57, %r57, 2;
$L__BB0_11:
	and.b32  	%r50, %r2, 1;
	setp.eq.b32 	%p9, %r50, 1;
	not.pred 	%p10, %p9;
	@%p10 bra 	$L__BB0_13;
	shl.b32 	%r51, %r57, 2;
	add.s32 	%r52, %r51, %r1;
	mul.wide.u32 	%rd82, %r52, 4;
	add.s64 	%rd83, %rd3, %rd82;
	ld.global.u32 	%r53, [%rd83];
	add.s64 	%rd84, %rd2, %rd82;
	ld.global.f32 	%f58, [%rd84];
	mul.wide.u32 	%rd85, %r53, 4;
	add.s64 	%rd86, %rd1, %rd85;
	ld.global.f32 	%f59, [%rd86];
	fma.rn.f32 	%f67, %f58, %f59, %f67;
$L__BB0_13:
	cvta.to.global.u64 	%rd87, %rd5;
	add.s64 	%rd89, %rd87, %rd10;
	st.global.f32 	[%rd89], %f67;
$L__BB0_14:
	ret;

}


// ===== COMPILED SASS (sm_100) =====

	.target	sm_100

	.elftype	@"ET_EXEC"


//--------------------- .note.nv.tkinfo           --------------------------
	.section	.note.nv.tkinfo,"",@"SHT_NOTE"
	.sectionflags	@"SHF_NOTE_NV_TKINFO"
	.tkinfo
        /*0018*/ 	.word	0x00000002
        /*0030*/ 	.string	""
        /*0030*/ 	.string	"ptxas"
        /*0030*/ 	.string	"Cuda compilation tools, release 13.0, V13.0.88"
        /*0030*/ 	.string	"Build cuda_13.0.r13.0/compiler.36424714_0"
        /*0030*/ 	.string	"-arch sm_100 -m 64 "



//--------------------- .note.nv.cuinfo           --------------------------
	.section	.note.nv.cuinfo,"",@"SHT_NOTE"
	.sectionflags	@"SHF_NOTE_NV_CUINFO"
        /*0018*/ 	.short	0x0002
        /*001a*/ 	.short	0x0064
        /*001c*/ 	.short	0x0082
	.zero		2


//--------------------- .nv.info                  --------------------------
	.section	.nv.info,"",@"SHT_CUDA_INFO"
	.align	4


	//----- nvinfo : EIATTR_REGCOUNT
	.align		4
        /*0000*/ 	.byte	0x04, 0x2f
        /*0002*/ 	.short	(.L_1 - .L_0)
	.align		4
.L_0:
        /*0004*/ 	.word	index@(_Z24SparseMatVecMulEllKernelPjPfS_jS0_S0_)
        /*0008*/ 	.word	0x00000020


	//----- nvinfo : EIATTR_FRAME_SIZE
	.align		4
.L_1:
        /*000c*/ 	.byte	0x04, 0x11
        /*000e*/ 	.short	(.L_3 - .L_2)
	.align		4
.L_2:
        /*0010*/ 	.word	index@(_Z24SparseMatVecMulEllKernelPjPfS_jS0_S0_)
        /*0014*/ 	.word	0x00000000


	//----- nvinfo : EIATTR_MIN_STACK_SIZE
	.align		4
.L_3:
        /*0018*/ 	.byte	0x04, 0x12
        /*001a*/ 	.short	(.L_5 - .L_4)
	.align		4
.L_4:
        /*001c*/ 	.word	index@(_Z24SparseMatVecMulEllKernelPjPfS_jS0_S0_)
        /*0020*/ 	.word	0x00000000
.L_5:


//--------------------- .nv.compat                --------------------------
	.section	.nv.compat,"",@"SHT_CUDA_COMPAT_INFO"
	.align	4
        /*0000*/ 	.byte	0x02, 0x09, 0x00, 0x00, 0x02, 0x02, 0x01, 0x00, 0x02, 0x05, 0x05, 0x00, 0x03, 0x07, 0x01, 0x01
        /*0010*/ 	.byte	0x02, 0x03, 0x00, 0x00, 0x02, 0x06, 0x01, 0x00, 0x04, 0x0b, 0x08, 0x00, 0x09, 0x00, 0x00, 0x00
        /*0020*/ 	.byte	0x00, 0x00, 0x00, 0x00


//--------------------- .nv.info._Z24SparseMatVecMulEllKernelPjPfS_jS0_S0_ --------------------------
	.section	.nv.info._Z24SparseMatVecMulEllKernelPjPfS_jS0_S0_,"",@"SHT_CUDA_INFO"
	.sectionflags	@""
	.align	4


	//----- nvinfo : EIATTR_CUDA_API_VERSION
	.align		4
        /*0000*/ 	.byte	0x04, 0x37
        /*0002*/ 	.short	(.L_7 - .L_6)
.L_6:
        /*0004*/ 	.word	0x00000082


	//----- nvinfo : EIATTR_KPARAM_INFO
	.align		4
.L_7:
        /*0008*/ 	.byte	0x04, 0x17
        /*000a*/ 	.short	(.L_9 - .L_8)
.L_8:
        /*000c*/ 	.word	0x00000000
        /*0010*/ 	.short	0x0005
        /*0012*/ 	.short	0x0028
        /*0014*/ 	.byte	0x00, 0xf5, 0x21, 0x00


	//----- nvinfo : EIATTR_KPARAM_INFO
	.align		4
.L_9:
        /*0018*/ 	.byte	0x04, 0x17
        /*001a*/ 	.short	(.L_11 - .L_10)
.L_10:
        /*001c*/ 	.word	0x00000000
        /*0020*/ 	.short	0x0004
        /*0022*/ 	.short	0x0020
        /*0024*/ 	.byte	0x00, 0xf5, 0x21, 0x00


	//----- nvinfo : EIATTR_KPARAM_INFO
	.align		4
.L_11:
        /*0028*/ 	.byte	0x04, 0x17
        /*002a*/ 	.short	(.L_13 - .L_12)
.L_12:
        /*002c*/ 	.word	0x00000000
        /*0030*/ 	.short	0x0003
        /*0032*/ 	.short	0x0018
        /*0034*/ 	.byte	0x00, 0xf0, 0x11, 0x00


	//----- nvinfo : EIATTR_KPARAM_INFO
	.align		4
.L_13:
        /*0038*/ 	.byte	0x04, 0x17
        /*003a*/ 	.short	(.L_15 - .L_14)
.L_14:
        /*003c*/ 	.word	0x00000000
        /*0040*/ 	.short	0x0002
        /*0042*/ 	.short	0x0010
        /*0044*/ 	.byte	0x00, 0xf5, 0x21, 0x00


	//----- nvinfo : EIATTR_KPARAM_INFO
	.align		4
.L_15:
        /*0048*/ 	.byte	0x04, 0x17
        /*004a*/ 	.short	(.L_17 - .L_16)
.L_16:
        /*004c*/ 	.word	0x00000000
        /*0050*/ 	.short	0x0001
        /*0052*/ 	.short	0x0008
        /*0054*/ 	.byte	0x00, 0xf5, 0x21, 0x00


	//----- nvinfo : EIATTR_KPARAM_INFO
	.align		4
.L_17:
        /*0058*/ 	.byte	0x04, 0x17
        /*005a*/ 	.short	(.L_19 - .L_18)
.L_18:
        /*005c*/ 	.word	0x00000000
        /*0060*/ 	.short	0x0000
        /*0062*/ 	.short	0x0000
        /*0064*/ 	.byte	0x00, 0xf5, 0x21, 0x00


	//----- nvinfo : EIATTR_SPARSE_MMA_MASK
	.align		4
.L_19:
        /*0068*/ 	.byte	0x03, 0x50
        /*006a*/ 	.short	0x0000


	//----- nvinfo : EIATTR_MAXREG_COUNT
	.align		4
        /*006c*/ 	.byte	0x03, 0x1b
        /*006e*/ 	.short	0x00ff


	//----- nvinfo : EIATTR_MERCURY_ISA_VERSION
	.align		4
        /*0070*/ 	.byte	0x03, 0x5f
        /*0072*/ 	.short	0x0101


	//----- nvinfo : EIATTR_VRC_CTA_INIT_COUNT
	.align		4
        /*0074*/ 	.byte	0x02, 0x4a
	.zero		1
	.zero		1


	//----- nvinfo : EIATTR_EXIT_INSTR_OFFSETS
	.align		4
        /*0078*/ 	.byte	0x04, 0x1c
        /*007a*/ 	.short	(.L_21 - .L_20)


	//   ....[0]....
.L_20:
        /*007c*/ 	.word	0x00000060


	//   ....[1]....
        /*0080*/ 	.word	0x00000b30


	//----- nvinfo : EIATTR_CRS_STACK_SIZE
	.align		4
.L_21:
        /*0084*/ 	.byte	0x04, 0x1e
        /*0086*/ 	.short	(.L_23 - .L_22)
.L_22:
        /*0088*/ 	.word	0x00000000


	//----- nvinfo : EIATTR_CBANK_PARAM_SIZE
	.align		4
.L_23:
        /*008c*/ 	.byte	0x03, 0x19
        /*008e*/ 	.short	0x0030


	//----- nvinfo : EIATTR_PARAM_CBANK
	.align		4
        /*0090*/ 	.byte	0x04, 0x0a
        /*0092*/ 	.short	(.L_25 - .L_24)
	.align		4
.L_24:
        /*0094*/ 	.word	index@(.nv.constant0._Z24SparseMatVecMulEllKernelPjPfS_jS0_S0_)
        /*0098*/ 	.short	0x0380
        /*009a*/ 	.short	0x0030


	//----- nvinfo : EIATTR_SW_WAR
	.align		4
.L_25:
        /*009c*/ 	.byte	0x04, 0x36
        /*009e*/ 	.short	(.L_27 - .L_26)
.L_26:
        /*00a0*/ 	.word	0x00000008
.L_27:


//--------------------- .nv.callgraph             --------------------------
	.section	.nv.callgraph,"",@"SHT_CUDA_CALLGRAPH"
	.align	4
	.sectionentsize	8
	.align		4
        /*0000*/ 	.word	0x00000000
	.align		4
        /*0004*/ 	.word	0xffffffff
	.align		4
        /*0008*/ 	.word	0x00000000
	.align		4
        /*000c*/ 	.word	0xfffffffe
	.align		4
        /*0010*/ 	.word	0x00000000
	.align		4
        /*0014*/ 	.word	0xfffffffd
	.align		4
        /*0018*/ 	.word	0x00000000
	.align		4
        /*001c*/ 	.word	0xfffffffc


//--------------------- .text._Z24SparseMatVecMulEllKernelPjPfS_jS0_S0_ --------------------------
	.section	.text._Z24SparseMatVecMulEllKernelPjPfS_jS0_S0_,"ax",@progbits
	.align	128
        .global         _Z24SparseMatVecMulEllKernelPjPfS_jS0_S0_
        .type           _Z24SparseMatVecMulEllKernelPjPfS_jS0_S0_,@function
        .size           _Z24SparseMatVecMulEllKernelPjPfS_jS0_S0_,(.L_x_8 - _Z24SparseMatVecMulEllKernelPjPfS_jS0_S0_)
        .other          _Z24SparseMatVecMulEllKernelPjPfS_jS0_S0_,@"STO_CUDA_ENTRY STV_DEFAULT"
_Z24SparseMatVecMulEllKernelPjPfS_jS0_S0_:
.text._Z24SparseMatVecMulEllKernelPjPfS_jS0_S0_:
[----:B------:R-:W-:Y:S01]  /*0000*/  LDC R1, c[0x0][0x37c] ;  /* 0x0000df00ff017b82 */ /* 0x000fe20000000800 */
[----:B------:R-:W0:Y:S07]  /*0010*/  S2R R3, SR_TID.X ;  /* 0x0000000000037919 */ /* 0x000e2e0000002100 */
[----:B------:R-:W0:Y:S08]  /*0020*/  S2UR UR4, SR_CTAID.X ;  /* 0x00000000000479c3 */ /* 0x000e300000002500 */
[----:B------:R-:W0:Y:S02]  /*0030*/  LDC R0, c[0x0][0x360] ;  /* 0x0000d800ff007b82 */ /* 0x000e240000000800 */
[----:B0-----:R-:W-:-:S05]  /*0040*/  IMAD R0, R0, UR4, R3 ;  /* 0x0000000400007c24 */ /* 0x001fca000f8e0203 */
[----:B------:R-:W-:-:S13]  /*0050*/  ISETP.GT.U32.AND P0, PT, R0, 0x3, PT ;  /* 0x000000030000780c */ /* 0x000fda0003f04070 */
[----:B------:R-:W-:Y:S05]  /*0060*/  @P0 EXIT ;  /* 0x000000000000094d */ /* 0x000fea0003800000 */
[----:B------:R-:W0:Y:S01]  /*0070*/  LDC.64 R2, c[0x0][0x390] ;  /* 0x0000e400ff027b82 */ /* 0x000e220000000a00 */
[----:B------:R-:W1:Y:S01]  /*0080*/  LDCU.64 UR4, c[0x0][0x358] ;  /* 0x00006b00ff0477ac */ /* 0x000e620008000a00 */
[----:B0-----:R-:W-:-:S06]  /*0090*/  IMAD.WIDE.U32 R2, R0, 0x4, R2 ;  /* 0x0000000400027825 */ /* 0x001fcc00078e0002 */
[----:B-1----:R-:W2:Y:S01]  /*00a0*/  LDG.E R2, desc[UR4][R2.64] ;  /* 0x0000000402027981 */ /* 0x002ea2000c1e1900 */
[----:B------:R-:W-:Y:S01]  /*00b0*/  BSSY.RECONVERGENT B0, `(.L_x_0) ;  /* 0x00000a4000007945 */ /* 0x000fe20003800200 */
[----:B------:R-:W-:Y:S01]  /*00c0*/  HFMA2 R7, -RZ, RZ, 0, 0 ;  /* 0x00000000ff077431 */ /* 0x000fe200000001ff */
[----:B--2---:R-:W-:-:S13]  /*00d0*/  ISETP.NE.AND P0, PT, R2, RZ, PT ;  /* 0x000000ff0200720c */ /* 0x004fda0003f05270 */
[----:B------:R-:W-:Y:S05]  /*00e0*/  @!P0 BRA `(.L_x_1) ;  /* 0x0000000800808947 */ /* 0x000fea0003800000 */
[C---:B------:R-:W-:Y:S01]  /*00f0*/  ISETP.GE.U32.AND P1, PT, R2.reuse, 0x8, PT ;  /* 0x000000080200780c */ /* 0x040fe20003f26070 */
[----:B------:R-:W-:Y:S01]  /*0100*/  BSSY.RECONVERGENT B1, `(.L_x_2) ;  /* 0x0000050000017945 */ /* 0x000fe20003800200 */
[----:B------:R-:W-:Y:S02]  /*0110*/  LOP3.LUT R4, R2, 0x7, RZ, 0xc0, !PT ;  /* 0x0000000702047812 */ /* 0x000fe400078ec0ff */
[----:B------:R-:W-:Y:S02]  /*0120*/  MOV R7, RZ ;  /* 0x000000ff00077202 */ /* 0x000fe40000000f00 */
[----:B------:R-:W-:Y:S02]  /*0130*/  ISETP.NE.AND P0, PT, R4, RZ, PT ;  /* 0x000000ff0400720c */ /* 0x000fe40003f05270 */
[----:B------:R-:W-:-:S05]  /*0140*/  MOV R5, RZ ;  /* 0x000000ff00057202 */ /* 0x000fca0000000f00 */
[----:B------:R-:W-:Y:S06]  /*0150*/  @!P1 BRA `(.L_x_3) ;  /* 0x0000000400289947 */ /* 0x000fec0003800000 */
[----:B------:R-:W-:Y:S02]  /*0160*/  LOP3.LUT R5, R2, 0xfffffff8, RZ, 0xc0, !PT ;  /* 0xfffffff802057812 */ /* 0x000fe400078ec0ff */
[----:B------:R-:W-:Y:S02]  /*0170*/  IADD3 R6, PT, PT, R0, 0x10, RZ ;  /* 0x0000001000067810 */ /* 0x000fe40007ffe0ff */
[----:B------:R-:W-:Y:S02]  /*0180*/  MOV R7, RZ ;  /* 0x000000ff00077202 */ /* 0x000fe40000000f00 */
[----:B------:R-:W-:-:S07]  /*0190*/  IADD3 R3, PT, PT, -R5, RZ, RZ ;  /* 0x000000ff05037210 */ /* 0x000fce0007ffe1ff */
.L_x_4:
[----:B------:R-:W0:Y:S01]  /*01a0*/  LDC.64 R16, c[0x0][0x380] ;  /* 0x0000e000ff107b82 */ /* 0x000e220000000a00 */
[----:B------:R-:W-:-:S07]  /*01b0*/  IADD3 R19, PT, PT, R6, -0x10, RZ ;  /* 0xfffffff006137810 */ /* 0x000fce0007ffe0ff */
[----:B------:R-:W1:Y:S08]  /*01c0*/  LDC.64 R14, c[0x0][0x388] ;  /* 0x0000e200ff0e7b82 */ /* 0x000e700000000a00 */
[----:B------:R-:W2:Y:S01]  /*01d0*/  LDC.64 R12, c[0x0][0x3a0] ;  /* 0x0000e800ff0c7b82 */ /* 0x000ea20000000a00 */
[----:B0-----:R-:W-:-:S06]  /*01e0*/  IMAD.WIDE.U32 R20, R19, 0x4, R16 ;  /* 0x0000000413147825 */ /* 0x001fcc00078e0010 */
[----:B------:R-:W2:Y:S01]  /*01f0*/  LDG.E R21, desc[UR4][R20.64] ;  /* 0x0000000414157981 */ /* 0x000ea2000c1e1900 */
[C---:B------:R-:W-:Y:S01]  /*0200*/  IADD3 R9, PT, PT, R6.reuse, -0x8, RZ ;  /* 0xfffffff806097810 */ /* 0x040fe20007ffe0ff */
[----:B-1----:R-:W-:Y:S01]  /*0210*/  IMAD.WIDE.U32 R18, R19, 0x4, R14 ;  /* 0x0000000413127825 */ /* 0x002fe200078e000e */
[C---:B------:R-:W-:Y:S02]  /*0220*/  IADD3 R8, PT, PT, R6.reuse, -0xc, RZ ;  /* 0xfffffff406087810 */ /* 0x040fe40007ffe0ff */
[----:B------:R-:W-:Y:S01]  /*0230*/  IADD3 R10, PT, PT, R6, -0x4, RZ ;  /* 0xfffffffc060a7810 */ /* 0x000fe20007ffe0ff */
[--C-:B------:R-:W-:Y:S02]  /*0240*/  IMAD.WIDE.U32 R26, R9, 0x4, R16.reuse ;  /* 0x00000004091a7825 */ /* 0x100fe400078e0010 */
[----:B------:R-:W3:Y:S02]  /*0250*/  LDG.E R18, desc[UR4][R18.64] ;  /* 0x0000000412127981 */ /* 0x000ee4000c1e1900 */
[----:B------:R-:W-:-:S02]  /*0260*/  IMAD.WIDE.U32 R28, R8, 0x4, R16 ;  /* 0x00000004081c7825 */ /* 0x000fc400078e0010 */
[----:B------:R0:W4:Y:S02]  /*0270*/  LDG.E R11, desc[UR4][R26.64] ;  /* 0x000000041a0b7981 */ /* 0x000124000c1e1900 */
[--C-:B------:R-:W-:Y:S02]  /*0280*/  IMAD.WIDE.U32 R24, R10, 0x4, R16.reuse ;  /* 0x000000040a187825 */ /* 0x100fe400078e0010 */
[----:B------:R-:W5:Y:S04]  /*0290*/  LDG.E R29, desc[UR4][R28.64] ;  /* 0x000000041c1d7981 */ /* 0x000f68000c1e1900 */
[----:B------:R1:W4:Y:S01]  /*02a0*/  LDG.E R19, desc[UR4][R24.64] ;  /* 0x0000000418137981 */ /* 0x000322000c1e1900 */
[----:B0-----:R-:W-:-:S06]  /*02b0*/  IMAD.WIDE.U32 R26, R6, 0x4, R16 ;  /* 0x00000004061a7825 */ /* 0x001fcc00078e0010 */
[----:B------:R-:W3:Y:S01]  /*02c0*/  LDG.E R26, desc[UR4][R26.64] ;  /* 0x000000041a1a7981 */ /* 0x000ee2000c1e1900 */
[----:B--2---:R-:W-:Y:S01]  /*02d0*/  IMAD.WIDE.U32 R22, R21, 0x4, R12 ;  /* 0x0000000415167825 */ /* 0x004fe200078e000c */
[----:B------:R-:W-:-:S05]  /*02e0*/  IADD3 R21, PT, PT, R6, 0x4, RZ ;  /* 0x0000000406157810 */ /* 0x000fca0007ffe0ff */
[----:B------:R-:W2:Y:S01]  /*02f0*/  LDG.E R23, desc[UR4][R22.64] ;  /* 0x0000000416177981 */ /* 0x000ea2000c1e1900 */
[----:B-1----:R-:W-:-:S05]  /*0300*/  IMAD.WIDE.U32 R24, R21, 0x4, R16 ;  /* 0x0000000415187825 */ /* 0x002fca00078e0010 */
[----:B------:R0:W4:Y:S02]  /*0310*/  LDG.E R27, desc[UR4][R24.64] ;  /* 0x00000004181b7981 */ /* 0x000124000c1e1900 */
[----:B0-----:R-:W-:-:S04]  /*0320*/  IMAD.WIDE.U32 R24, R8, 0x4, R14 ;  /* 0x0000000408187825 */ /* 0x001fc800078e000e */
[--C-:B------:R-:W-:Y:S01]  /*0330*/  IMAD.WIDE.U32 R8, R9, 0x4, R14.reuse ;  /* 0x0000000409087825 */ /* 0x100fe200078e000e */
[----:B------:R0:W4:Y:S04]  /*0340*/  LDG.E R22, desc[UR4][R24.64] ;  /* 0x0000000418167981 */ /* 0x000128000c1e1900 */
[----:B------:R1:W4:Y:S01]  /*0350*/  LDG.E R20, desc[UR4][R8.64] ;  /* 0x0000000408147981 */ /* 0x000322000c1e1900 */
[----:B0-----:R-:W-:-:S04]  /*0360*/  IMAD.WIDE.U32 R24, R10, 0x4, R14 ;  /* 0x000000040a187825 */ /* 0x001fc800078e000e */
[----:B-1----:R-:W-:Y:S01]  /*0370*/  IMAD.WIDE.U32 R8, R6, 0x4, R14 ;  /* 0x0000000406087825 */ /* 0x002fe200078e000e */
[----:B------:R0:W4:Y:S03]  /*0380*/  LDG.E R10, desc[UR4][R24.64] ;  /* 0x00000004180a7981 */ /* 0x000126000c1e1900 */
[----:B-----5:R-:W-:Y:S02]  /*0390*/  IMAD.WIDE.U32 R28, R29, 0x4, R12 ;  /* 0x000000041d1c7825 */ /* 0x020fe400078e000c */
[----:B------:R-:W5:Y:S02]  /*03a0*/  LDG.E R9, desc[UR4][R8.64] ;  /* 0x0000000408097981 */ /* 0x000f64000c1e1900 */
[----:B0-----:R-:W-:-:S05]  /*03b0*/  IMAD.WIDE.U32 R24, R21, 0x4, R14 ;  /* 0x0000000415187825 */ /* 0x001fca00078e000e */
[----:B------:R3:W5:Y:S02]  /*03c0*/  LDG.E R8, desc[UR4][R24.64] ;  /* 0x0000000418087981 */ /* 0x000764000c1e1900 */
[----:B---3--:R-:W-:-:S06]  /*03d0*/  IMAD.WIDE.U32 R24, R26, 0x4, R12 ;  /* 0x000000041a187825 */ /* 0x008fcc00078e000c */
[----:B------:R-:W5:Y:S01]  /*03e0*/  LDG.E R24, desc[UR4][R24.64] ;  /* 0x0000000418187981 */ /* 0x000f62000c1e1900 */
[----:B--2---:R-:W-:Y:S01]  /*03f0*/  FFMA R7, R18, R23, R7 ;  /* 0x0000001712077223 */ /* 0x004fe20000000007 */
[--C-:B----4-:R-:W-:Y:S02]  /*0400*/  IMAD.WIDE.U32 R18, R19, 0x4, R12.reuse ;  /* 0x0000000413127825 */ /* 0x110fe400078e000c */
[----:B------:R0:W2:Y:S02]  /*0410*/  LDG.E R23, desc[UR4][R28.64] ;  /* 0x000000041c177981 */ /* 0x0000a4000c1e1900 */
[----:B------:R-:W-:-:S05]  /*0420*/  IMAD.WIDE.U32 R26, R27, 0x4, R12 ;  /* 0x000000041b1a7825 */ /* 0x000fca00078e000c */
[----:B------:R-:W3:Y:S01]  /*0430*/  LDG.E R25, desc[UR4][R26.64] ;  /* 0x000000041a197981 */ /* 0x000ee2000c1e1900 */
[----:B0-----:R-:W-:-:S03]  /*0440*/  IMAD.WIDE.U32 R28, R11, 0x4, R12 ;  /* 0x000000040b1c7825 */ /* 0x001fc600078e000c */
[----:B------:R0:W4:Y:S04]  /*0450*/  LDG.E R11, desc[UR4][R18.64] ;  /* 0x00000004120b7981 */ /* 0x000128000c1e1900 */
[----:B------:R1:W5:Y:S01]  /*0460*/  LDG.E R21, desc[UR4][R28.64] ;  /* 0x000000041c157981 */ /* 0x000362000c1e1900 */
[C---:B0-----:R-:W-:Y:S02]  /*0470*/  IADD3 R19, PT, PT, R6.reuse, 0x8, RZ ;  /* 0x0000000806137810 */ /* 0x041fe40007ffe0ff */
[----:B-1----:R-:W-:-:S03]  /*0480*/  IADD3 R29, PT, PT, R6, 0xc, RZ ;  /* 0x0000000c061d7810 */ /* 0x002fc60007ffe0ff */
[----:B------:R-:W-:-:S04]  /*0490*/  IMAD.WIDE.U32 R26, R19, 0x4, R16 ;  /* 0x00000004131a7825 */ /* 0x000fc800078e0010 */
[----:B------:R-:W-:Y:S02]  /*04a0*/  IMAD.WIDE.U32 R16, R29, 0x4, R16 ;  /* 0x000000041d107825 */ /* 0x000fe400078e0010 */
[----:B------:R-:W2:Y:S04]  /*04b0*/  LDG.E R27, desc[UR4][R26.64] ;  /* 0x000000041a1b7981 */ /* 0x000ea8000c1e1900 */
[----:B------:R-:W3:Y:S01]  /*04c0*/  LDG.E R17, desc[UR4][R16.64] ;  /* 0x0000000410117981 */ /* 0x000ee2000c1e1900 */
[----:B------:R-:W-:-:S04]  /*04d0*/  IMAD.WIDE.U32 R18, R19, 0x4, R14 ;  /* 0x0000000413127825 */ /* 0x000fc800078e000e */
[----:B------:R-:W-:Y:S02]  /*04e0*/  IMAD.WIDE.U32 R14, R29, 0x4, R14 ;  /* 0x000000041d0e7825 */ /* 0x000fe400078e000e */
[----:B------:R-:W4:Y:S04]  /*04f0*/  LDG.E R18, desc[UR4][R18.64] ;  /* 0x0000000412127981 */ /* 0x000f28000c1e1900 */
[----:B------:R-:W4:Y:S01]  /*0500*/  LDG.E R14, desc[UR4][R14.64] ;  /* 0x000000040e0e7981 */ /* 0x000f22000c1e1900 */
[----:B--2---:R-:W-:-:S04]  /*0510*/  IMAD.WIDE.U32 R28, R27, 0x4, R12 ;  /* 0x000000041b1c7825 */ /* 0x004fc800078e000c */
[----:B---3--:R-:W-:Y:S02]  /*0520*/  IMAD.WIDE.U32 R12, R17, 0x4, R12 ;  /* 0x00000004110c7825 */ /* 0x008fe400078e000c */
[----:B------:R-:W2:Y:S04]  /*0530*/  LDG.E R29, desc[UR4][R28.64] ;  /* 0x000000041c1d7981 */ /* 0x000ea8000c1e1900 */
[----:B------:R-:W3:Y:S01]  /*0540*/  LDG.E R12, desc[UR4][R12.64] ;  /* 0x000000040c0c7981 */ /* 0x000ee2000c1e1900 */
[----:B------:R-:W-:Y:S01]  /*0550*/  FFMA R7, R22, R23, R7 ;  /* 0x0000001716077223 */ /* 0x000fe20000000007 */
[----:B------:R-:W-:-:S03]  /*0560*/  IADD3 R3, PT, PT, R3, 0x8, RZ ;  /* 0x0000000803037810 */ /* 0x000fc60007ffe0ff */
[----:B-----5:R-:W-:Y:S01]  /*0570*/  FFMA R7, R20, R21, R7 ;  /* 0x0000001514077223 */ /* 0x020fe20000000007 */
[----:B------:R-:W-:-:S03]  /*0580*/  ISETP.NE.AND P1, PT, R3, RZ, PT ;  /* 0x000000ff0300720c */ /* 0x000fc60003f25270 */
[----:B----4-:R-:W-:-:S04]  /*0590*/  FFMA R10, R10, R11, R7 ;  /* 0x0000000b0a0a7223 */ /* 0x010fc80000000007 */
[----:B------:R-:W-:-:S04]  /*05a0*/  FFMA R9, R9, R24, R10 ;  /* 0x0000001809097223 */ /* 0x000fc8000000000a */
[----:B------:R-:W-:Y:S01]  /*05b0*/  FFMA R9, R8, R25, R9 ;  /* 0x0000001908097223 */ /* 0x000fe20000000009 */
[----:B------:R-:W-:-:S03]  /*05c0*/  IADD3 R6, PT, PT, R6, 0x20, RZ ;  /* 0x0000002006067810 */ /* 0x000fc60007ffe0ff */
[----:B--2---:R-:W-:-:S04]  /*05d0*/  FFMA R9, R18, R29, R9 ;  /* 0x0000001d12097223 */ /* 0x004fc80000000009 */
[----:B---3--:R-:W-:Y:S01]  /*05e0*/  FFMA R7, R14, R12, R9 ;  /* 0x0000000c0e077223 */ /* 0x008fe20000000009 */
[----:B------:R-:W-:Y:S06]  /*05f0*/  @P1 BRA `(.L_x_4) ;  /* 0xfffffff800e81947 */ /* 0x000fec000383ffff */
.L_x_3:
[----:B------:R-:W-:Y:S05]  /*0600*/  BSYNC.RECONVERGENT B1 ;  /* 0x0000000000017941 */ /* 0x000fea0003800200 */
.L_x_2:
[----:B------:R-:W-:Y:S05]  /*0610*/  @!P0 BRA `(.L_x_1) ;  /* 0x0000000400348947 */ /* 0x000fea0003800000 */
[----:B------:R-:W-:Y:S01]  /*0620*/  ISETP.GE.U32.AND P0, PT, R4, 0x4, PT ;  /* 0x000000040400780c */ /* 0x000fe20003f06070 */
[----:B------:R-:W-:Y:S01]  /*0630*/  BSSY.RECONVERGENT B1, `(.L_x_5) ;  /* 0x0000028000017945 */ /* 0x000fe20003800200 */
[----:B------:R-:W-:-:S04]  /*0640*/  LOP3.LUT R6, R2, 0x3, RZ, 0xc0, !PT ;  /* 0x0000000302067812 */ /* 0x000fc800078ec0ff */
[----:B------:R-:W-:-:S07]  /*0650*/  ISETP.NE.AND P1, PT, R6, RZ, PT ;  /* 0x000000ff0600720c */ /* 0x000fce0003f25270 */
[----:B------:R-:W-:Y:S06]  /*0660*/  @!P0 BRA `(.L_x_6) ;  /* 0x0000000000908947 */ /* 0x000fec0003800000 */
[----:B------:R-:W0:Y:S01]  /*0670*/  LDC.64 R8, c[0x0][0x380] ;  /* 0x0000e000ff087b82 */ /* 0x000e220000000a00 */
[----:B------:R-:W-:-:S04]  /*0680*/  LEA R29, R5, R0, 0x2 ;  /* 0x00000000051d7211 */ /* 0x000fc800078e10ff */
[C---:B------:R-:W-:Y:S02]  /*0690*/  IADD3 R13, PT, PT, R29.reuse, 0x4, RZ ;  /* 0x000000041d0d7810 */ /* 0x040fe40007ffe0ff */
[C---:B------:R-:W-:Y:S01]  /*06a0*/  IADD3 R21, PT, PT, R29.reuse, 0x8, RZ ;  /* 0x000000081d157810 */ /* 0x040fe20007ffe0ff */
[----:B------:R-:W1:Y:S01]  /*06b0*/  LDC.64 R10, c[0x0][0x388] ;  /* 0x0000e200ff0a7b82 */ /* 0x000e620000000a00 */
[C---:B------:R-:W-:Y:S01]  /*06c0*/  IADD3 R3, PT, PT, R29.reuse, 0xc, RZ ;  /* 0x0000000c1d037810 */ /* 0x040fe20007ffe0ff */
[----:B0-----:R-:W-:-:S04]  /*06d0*/  IMAD.WIDE.U32 R16, R29, 0x4, R8 ;  /* 0x000000041d107825 */ /* 0x001fc800078e0008 */
[--C-:B------:R-:W-:Y:S02]  /*06e0*/  IMAD.WIDE.U32 R26, R13, 0x4, R8.reuse ;  /* 0x000000040d1a7825 */ /* 0x100fe400078e0008 */
[----:B------:R-:W2:Y:S02]  /*06f0*/  LDG.E R17, desc[UR4][R16.64] ;  /* 0x0000000410117981 */ /* 0x000ea4000c1e1900 */
[--C-:B------:R-:W-:Y:S02]  /*0700*/  IMAD.WIDE.U32 R24, R21, 0x4, R8.reuse ;  /* 0x0000000415187825 */ /* 0x100fe400078e0008 */
[----:B------:R-:W3:Y:S02]  /*0710*/  LDG.E R15, desc[UR4][R26.64] ;  /* 0x000000041a0f7981 */ /* 0x000ee4000c1e1900 */
[----:B------:R-:W-:Y:S02]  /*0720*/  IMAD.WIDE.U32 R22, R3, 0x4, R8 ;  /* 0x0000000403167825 */ /* 0x000fe400078e0008 */
[----:B------:R-:W4:Y:S01]  /*0730*/  LDG.E R25, desc[UR4][R24.64] ;  /* 0x0000000418197981 */ /* 0x000f22000c1e1900 */
[----:B------:R-:W2:Y:S03]  /*0740*/  LDC.64 R8, c[0x0][0x3a0] ;  /* 0x0000e800ff087b82 */ /* 0x000ea60000000a00 */
[----:B------:R-:W5:Y:S01]  /*0750*/  LDG.E R23, desc[UR4][R22.64] ;  /* 0x0000000416177981 */ /* 0x000f62000c1e1900 */
[----:B-1----:R-:W-:-:S04]  /*0760*/  IMAD.WIDE.U32 R12, R13, 0x4, R10 ;  /* 0x000000040d0c7825 */ /* 0x002fc800078e000a */
[----:B------:R-:W-:Y:S02]  /*0770*/  IMAD.WIDE.U32 R20, R21, 0x4, R10 ;  /* 0x0000000415147825 */ /* 0x000fe400078e000a */
[----:B------:R-:W5:Y:S04]  /*0780*/  LDG.E R12, desc[UR4][R12.64] ;  /* 0x000000040c0c7981 */ /* 0x000f68000c1e1900 */
[----:B------:R-:W5:Y:S01]  /*0790*/  LDG.E R20, desc[UR4][R20.64] ;  /* 0x0000000414147981 */ /* 0x000f62000c1e1900 */
[----:B--2---:R-:W-:-:S04]  /*07a0*/  IMAD.WIDE.U32 R18, R17, 0x4, R8 ;  /* 0x0000000411127825 */ /* 0x004fc800078e0008 */
[----:B------:R-:W-:Y:S02]  /*07b0*/  IMAD.WIDE.U32 R16, R29, 0x4, R10 ;  /* 0x000000041d107825 */ /* 0x000fe400078e000a */
[----:B------:R-:W2:Y:S02]  /*07c0*/  LDG.E R18, desc[UR4][R18.64] ;  /* 0x0000000412127981 */ /* 0x000ea4000c1e1900 */
[--C-:B---3--:R-:W-:Y:S02]  /*07d0*/  IMAD.WIDE.U32 R14, R15, 0x4, R8.reuse ;  /* 0x000000040f0e7825 */ /* 0x108fe400078e0008 */
[----:B------:R-:W2:Y:S02]  /*07e0*/  LDG.E R16, desc[UR4][R16.64] ;  /* 0x0000000410107981 */ /* 0x000ea4000c1e1900 */
[----:B----4-:R-:W-:Y:S02]  /*07f0*/  IMAD.WIDE.U32 R24, R25, 0x4, R8 ;  /* 0x0000000419187825 */ /* 0x010fe400078e0008 */
[----:B------:R-:W3:Y:S02]  /*0800*/  LDG.E R14, desc[UR4][R14.64] ;  /* 0x000000040e0e7981 */ /* 0x000ee4000c1e1900 */
[----:B------:R-:W-:-:S02]  /*0810*/  IMAD.WIDE.U32 R10, R3, 0x4, R10 ;  /* 0x00000004030a7825 */ /* 0x000fc400078e000a */
[----:B------:R-:W4:Y:S02]  /*0820*/  LDG.E R24, desc[UR4][R24.64] ;  /* 0x0000000418187981 */ /* 0x000f24000c1e1900 */
[----:B-----5:R-:W-:Y:S02]  /*0830*/  IMAD.WIDE.U32 R8, R23, 0x4, R8 ;  /* 0x0000000417087825 */ /* 0x020fe400078e0008 */
[----:B------:R-:W5:Y:S04]  /*0840*/  LDG.E R10, desc[UR4][R10.64] ;  /* 0x000000040a0a7981 */ /* 0x000f68000c1e1900 */
[----:B------:R-:W5:Y:S01]  /*0850*/  LDG.E R8, desc[UR4][R8.64] ;  /* 0x0000000408087981 */ /* 0x000f62000c1e1900 */
[----:B------:R-:W-:Y:S01]  /*0860*/  IADD3 R5, PT, PT, R5, 0x4, RZ ;  /* 0x0000000405057810 */ /* 0x000fe20007ffe0ff */
[----:B--2---:R-:W-:-:S04]  /*0870*/  FFMA R7, R16, R18, R7 ;  /* 0x0000001210077223 */ /* 0x004fc80000000007 */
[----:B---3--:R-:W-:-:S04]  /*0880*/  FFMA R7, R12, R14, R7 ;  /* 0x0000000e0c077223 */ /* 0x008fc80000000007 */
[----:B----4-:R-:W-:-:S04]  /*0890*/  FFMA R7, R20, R24, R7 ;  /* 0x0000001814077223 */ /* 0x010fc80000000007 */
[----:B-----5:R-:W-:-:S07]  /*08a0*/  FFMA R7, R10, R8, R7 ;  /* 0x000000080a077223 */ /* 0x020fce0000000007 */
.L_x_6:
[----:B------:R-:W-:Y:S05]  /*08b0*/  BSYNC.RECONVERGENT B1 ;  /* 0x0000000000017941 */ /* 0x000fea0003800200 */
.L_x_5:
[----:B------:R-:W-:Y:S05]  /*08c0*/  @!P1 BRA `(.L_x_1) ;  /* 0x0000000000889947 */ /* 0x000fea0003800000 */
[----:B------:R-:W0:Y:S01]  /*08d0*/  LDC.64 R8, c[0x0][0x380] ;  /* 0x0000e000ff087b82 */ /* 0x000e220000000a00 */
[----:B------:R-:W-:Y:S02]  /*08e0*/  ISETP.NE.AND P0, PT, R6, 0x1, PT ;  /* 0x000000010600780c */ /* 0x000fe40003f05270 */
[----:B------:R-:W-:-:S04]  /*08f0*/  LOP3.LUT R2, R2, 0x1, RZ, 0xc0, !PT ;  /* 0x0000000102027812 */ /* 0x000fc800078ec0ff */
[----:B------:R-:W-:Y:S01]  /*0900*/  ISETP.NE.U32.AND P1, PT, R2, 0x1, PT ;  /* 0x000000010200780c */ /* 0x000fe20003f25070 */
[----:B------:R-:W1:Y:S06]  /*0910*/  LDC.64 R14, c[0x0][0x380] ;  /* 0x0000e000ff0e7b82 */ /* 0x000e6c0000000a00 */
[C---:B------:R-:W-:Y:S02]  /*0920*/  @P0 LEA R21, R5.reuse, R0, 0x2 ;  /* 0x0000000005150211 */ /* 0x040fe400078e10ff */
[----:B------:R-:W-:Y:S01]  /*0930*/  @P0 IADD3 R5, PT, PT, R5, 0x2, RZ ;  /* 0x0000000205050810 */ /* 0x000fe20007ffe0ff */
[----:B------:R-:W2:Y:S01]  /*0940*/  LDC.64 R18, c[0x0][0x388] ;  /* 0x0000e200ff127b82 */ /* 0x000ea20000000a00 */
[----:B------:R-:W-:-:S02]  /*0950*/  @P0 IADD3 R4, PT, PT, R21, 0x4, RZ ;  /* 0x0000000415040810 */ /* 0x000fc40007ffe0ff */
[----:B------:R-:W-:Y:S01]  /*0960*/  @!P1 LEA R5, R5, R0, 0x2 ;  /* 0x0000000005059211 */ /* 0x000fe200078e10ff */
[----:B0-----:R-:W-:-:S04]  /*0970*/  @P0 IMAD.WIDE.U32 R16, R21, 0x4, R8 ;  /* 0x0000000415100825 */ /* 0x001fc800078e0008 */
[----:B------:R-:W0:Y:S01]  /*0980*/  @P0 LDC.64 R10, c[0x0][0x3a0] ;  /* 0x0000e800ff0a0b82 */ /* 0x000e220000000a00 */
[----:B------:R-:W-:Y:S01]  /*0990*/  @P0 IMAD.WIDE.U32 R22, R4, 0x4, R8 ;  /* 0x0000000404160825 */ /* 0x000fe200078e0008 */
[----:B------:R-:W0:Y:S03]  /*09a0*/  @P0 LDG.E R13, desc[UR4][R16.64] ;  /* 0x00000004100d0981 */ /* 0x000e26000c1e1900 */
[----:B-1----:R-:W-:-:S03]  /*09b0*/  @!P1 IMAD.WIDE.U32 R14, R5, 0x4, R14 ;  /* 0x00000004050e9825 */ /* 0x002fc600078e000e */
[----:B------:R-:W1:Y:S01]  /*09c0*/  LDC.64 R8, c[0x0][0x388] ;  /* 0x0000e200ff087b82 */ /* 0x000e620000000a00 */
[----:B------:R-:W3:Y:S04]  /*09d0*/  @P0 LDG.E R23, desc[UR4][R22.64] ;  /* 0x0000000416170981 */ /* 0x000ee8000c1e1900 */
[----:B------:R-:W4:Y:S03]  /*09e0*/  @!P1 LDG.E R15, desc[UR4][R14.64] ;  /* 0x000000040e0f9981 */ /* 0x000f26000c1e1900 */
[----:B------:R-:W4:Y:S01]  /*09f0*/  @!P1 LDC.64 R2, c[0x0][0x3a0] ;  /* 0x0000e800ff029b82 */ /* 0x000f220000000a00 */
[----:B--2---:R-:W-:-:S04]  /*0a00*/  @P0 IMAD.WIDE.U32 R20, R21, 0x4, R18 ;  /* 0x0000000415140825 */ /* 0x004fc800078e0012 */
[----:B------:R-:W-:Y:S02]  /*0a10*/  @P0 IMAD.WIDE.U32 R18, R4, 0x4, R18 ;  /* 0x0000000404120825 */ /* 0x000fe400078e0012 */
[----:B------:R-:W2:Y:S04]  /*0a20*/  @P0 LDG.E R20, desc[UR4][R20.64] ;  /* 0x0000000414140981 */ /* 0x000ea8000c1e1900 */
[----:B------:R-:W5:Y:S01]  /*0a30*/  @P0 LDG.E R19, desc[UR4][R18.64] ;  /* 0x0000000412130981 */ /* 0x000f62000c1e1900 */
[----:B-1----:R-:W-:-:S06]  /*0a40*/  @!P1 IMAD.WIDE.U32 R8, R5, 0x4, R8 ;  /* 0x0000000405089825 */ /* 0x002fcc00078e0008 */
[----:B------:R-:W5:Y:S01]  /*0a50*/  @!P1 LDG.E R8, desc[UR4][R8.64] ;  /* 0x0000000408089981 */ /* 0x000f62000c1e1900 */
[----:B0-----:R-:W-:-:S04]  /*0a60*/  @P0 IMAD.WIDE.U32 R12, R13, 0x4, R10 ;  /* 0x000000040d0c0825 */ /* 0x001fc800078e000a */
[----:B---3--:R-:W-:Y:S02]  /*0a70*/  @P0 IMAD.WIDE.U32 R10, R23, 0x4, R10 ;  /* 0x00000004170a0825 */ /* 0x008fe400078e000a */
[----:B------:R-:W2:Y:S02]  /*0a80*/  @P0 LDG.E R12, desc[UR4][R12.64] ;  /* 0x000000040c0c0981 */ /* 0x000ea4000c1e1900 */
[----:B----4-:R-:W-:Y:S02]  /*0a90*/  @!P1 IMAD.WIDE.U32 R2, R15, 0x4, R2 ;  /* 0x000000040f029825 */ /* 0x010fe400078e0002 */
[----:B------:R-:W5:Y:S04]  /*0aa0*/  @P0 LDG.E R10, desc[UR4][R10.64] ;  /* 0x000000040a0a0981 */ /* 0x000f68000c1e1900 */
[----:B------:R-:W3:Y:S01]  /*0ab0*/  @!P1 LDG.E R2, desc[UR4][R2.64] ;  /* 0x0000000402029981 */ /* 0x000ee2000c1e1900 */
[----:B--2---:R-:W-:-:S04]  /*0ac0*/  @P0 FFMA R4, R20, R12, R7 ;  /* 0x0000000c14040223 */ /* 0x004fc80000000007 */
[----:B-----5:R-:W-:-:S04]  /*0ad0*/  @P0 FFMA R7, R19, R10, R4 ;  /* 0x0000000a13070223 */ /* 0x020fc80000000004 */
[----:B---3--:R-:W-:-:S07]  /*0ae0*/  @!P1 FFMA R7, R8, R2, R7 ;  /* 0x0000000208079223 */ /* 0x008fce0000000007 */
.L_x_1:
[----:B------:R-:W-:Y:S05]  /*0af0*/  BSYNC.RECONVERGENT B0 ;  /* 0x0000000000007941 */ /* 0x000fea0003800200 */
.L_x_0:
[----:B------:R-:W0:Y:S02]  /*0b00*/  LDC.64 R2, c[0x0][0x3a8] ;  /* 0x0000ea00ff027b82 */ /* 0x000e240000000a00 */
[----:B0-----:R-:W-:-:S05]  /*0b10*/  IMAD.WIDE.U32 R2, R0, 0x4, R2 ;  /* 0x0000000400027825 */ /* 0x001fca00078e0002 */
[----:B------:R-:W-:Y:S01]  /*0b20*/  STG.E desc[UR4][R2.64], R7 ;  /* 0x0000000702007986 */ /* 0x000fe2000c101904 */
[----:B------:R-:W-:Y:S05]  /*0b30*/  EXIT ;  /* 0x000000000000794d */ /* 0x000fea0003800000 */
.L_x_7:
[----:B------:R-:W-:-:S00]  /*0b40*/  BRA `(.L_x_7) ;  /* 0xfffffffc00fc7947 */ /* 0x000fc0000383ffff */
[----:B------:R-:W-:-:S00]  /*0b50*/  NOP ;  /* 0x0000000000007918 */ /* 0x000fc00000000000 */
        /* <DEDUP_REMOVED lines=10> */
.L_x_8:


//--------------------- .nv.shared.reserved.0     --------------------------
	.section	.nv.shared.reserved.0,"aw",@nobits
	.weak		__nv_reservedSMEM_offset_0_alias
	.size		__nv_reservedSMEM_offset_0_alias, 0, 64
	.other		__nv_reservedSMEM_offset_0_alias,@"STO_CUDA_RESERVED_SHARED STV_DEFAULT"
__nv_reservedSMEM_offset_0_alias:
	.zero		0
	.zero		64


//--------------------- .nv.constant0._Z24SparseMatVecMulEllKernelPjPfS_jS0_S0_ --------------------------
	.section	.nv.constant0._Z24SparseMatVecMulEllKernelPjPfS_jS0_S0_,"a",@progbits
	.sectionflags	@""
	.align	4
.nv.constant0._Z24SparseMatVecMulEllKernelPjPfS_jS0_S0_:
	.zero		944


//--------------------- SYMBOLS --------------------------

	.type		.nv.reservedSmem.offset0,@object
	.size		.nv.reservedSmem.offset0,0x4
